	.headerflags	@"EF_CUDA_TEXMODE_UNIFIED EF_CUDA_64BIT_ADDRESS EF_CUDA_SM86 EF_CUDA_VIRTUAL_SM(EF_CUDA_SM86)"
	.elftype	@"ET_EXEC"


//--------------------- .nv.info                  --------------------------
	.section	.nv.info,"",@"SHT_CUDA_INFO"
	.align	4


	//----- nvinfo : EIATTR_REGCOUNT
	.align		4
        /*0000*/ 	.byte	0x04, 0x2f
        /*0002*/ 	.short	(.L_1 - .L_0)
	.align		4
.L_0:
        /*0004*/ 	.word	index@(triton__0d12de)
        /*0008*/ 	.word	0x0000000e


	//----- nvinfo : EIATTR_MAX_STACK_SIZE
	.align		4
.L_1:
        /*000c*/ 	.byte	0x04, 0x23
        /*000e*/ 	.short	(.L_3 - .L_2)
	.align		4
.L_2:
        /*0010*/ 	.word	index@(triton__0d12de)
        /*0014*/ 	.word	0x00000000


	//----- nvinfo : EIATTR_MIN_STACK_SIZE
	.align		4
.L_3:
        /*0018*/ 	.byte	0x04, 0x12
        /*001a*/ 	.short	(.L_5 - .L_4)
	.align		4
.L_4:
        /*001c*/ 	.word	index@(triton__0d12de)
        /*0020*/ 	.word	0x00000000


	//----- nvinfo : EIATTR_FRAME_SIZE
	.align		4
.L_5:
        /*0024*/ 	.byte	0x04, 0x11
        /*0026*/ 	.short	(.L_7 - .L_6)
	.align		4
.L_6:
        /*0028*/ 	.word	index@(triton__0d12de)
        /*002c*/ 	.word	0x00000000
.L_7:


//--------------------- .nv.info.triton__0d12de   --------------------------
	.section	.nv.info.triton__0d12de,"",@"SHT_CUDA_INFO"
	.align	4


	//----- nvinfo : EIATTR_CUDA_API_VERSION
	.align		4
        /*0000*/ 	.byte	0x04, 0x37
        /*0002*/ 	.short	(.L_9 - .L_8)
.L_8:
        /*0004*/ 	.word	0x0000007b


	//----- nvinfo : EIATTR_SW2861232_WAR
	.align		4
.L_9:
        /*0008*/ 	.byte	0x01, 0x35
	.zero		2


	//----- nvinfo : EIATTR_PARAM_CBANK
	.align		4
        /*000c*/ 	.byte	0x04, 0x0a
        /*000e*/ 	.short	(.L_11 - .L_10)
	.align		4
.L_10:
        /*0010*/ 	.word	index@(.nv.constant0.triton__0d12de)
        /*0014*/ 	.short	0x0160
        /*0016*/ 	.short	0x0014


	//----- nvinfo : EIATTR_CBANK_PARAM_SIZE
	.align		4
.L_11:
        /*0018*/ 	.byte	0x03, 0x19
        /*001a*/ 	.short	0x0014


	//----- nvinfo : EIATTR_KPARAM_INFO
	.align		4
        /*001c*/ 	.byte	0x04, 0x17
        /*001e*/ 	.short	(.L_13 - .L_12)
.L_12:
        /*0020*/ 	.word	0x00000000
        /*0024*/ 	.short	0x0002
        /*0026*/ 	.short	0x0010
        /*0028*/ 	.byte	0x00, 0xf0, 0x11, 0x00


	//----- nvinfo : EIATTR_KPARAM_INFO
	.align		4
.L_13:
        /*002c*/ 	.byte	0x04, 0x17
        /*002e*/ 	.short	(.L_15 - .L_14)
.L_14:
        /*0030*/ 	.word	0x00000000
        /*0034*/ 	.short	0x0001
        /*0036*/ 	.short	0x0008
        /*0038*/ 	.byte	0x00, 0xf0, 0x21, 0x00


	//----- nvinfo : EIATTR_KPARAM_INFO
	.align		4
.L_15:
        /*003c*/ 	.byte	0x04, 0x17
        /*003e*/ 	.short	(.L_17 - .L_16)
.L_16:
        /*0040*/ 	.word	0x00000000
        /*0044*/ 	.short	0x0000
        /*0046*/ 	.short	0x0000
        /*0048*/ 	.byte	0x00, 0xf0, 0x21, 0x00


	//----- nvinfo : EIATTR_MAXREG_COUNT
	.align		4
.L_17:
        /*004c*/ 	.byte	0x03, 0x1b
        /*004e*/ 	.short	0x00ff


	//----- nvinfo : EIATTR_EXIT_INSTR_OFFSETS
	.align		4
        /*0050*/ 	.byte	0x04, 0x1c
        /*0052*/ 	.short	(.L_19 - .L_18)


	//   ....[0]....
.L_18:
        /*0054*/ 	.word	0x000001b0


	//   ....[1]....
        /*0058*/ 	.word	0x00000250


	//----- nvinfo : EIATTR_MAX_THREADS
	.align		4
.L_19:
        /*005c*/ 	.byte	0x04, 0x05
        /*005e*/ 	.short	(.L_21 - .L_20)
.L_20:
        /*0060*/ 	.word	0x00000080
        /*0064*/ 	.word	0x00000001
        /*0068*/ 	.word	0x00000001
.L_21:


//--------------------- .nv.rel.action            --------------------------
	.section	.nv.rel.action,"",@"SHT_CUDA_RELOCINFO"
	.align	8
	.sectionentsize	8
        /*0000*/ 	.byte	0x73, 0x00, 0x00, 0x00, 0x00, 0x00, 0x00, 0x00, 0x00, 0x00, 0x00, 0x11, 0x25, 0x00, 0x05, 0x36


//--------------------- .nv.constant0.triton__0d12de --------------------------
	.section	.nv.constant0.triton__0d12de,"a",@progbits
	.align	4
.nv.constant0.triton__0d12de:
	.zero		372


//--------------------- .text.triton__0d12de      --------------------------
	.section	.text.triton__0d12de,"ax",@progbits
	.sectionflags	@"SHF_BARRIERS=1"
	.sectioninfo	@"SHI_REGISTERS=14"
	.align	128
        .global         triton__0d12de
        .type           triton__0d12de,@function
        .size           triton__0d12de,(.L_x_1 - triton__0d12de)
        .other          triton__0d12de,@"STO_CUDA_ENTRY STV_DEFAULT"
triton__0d12de:
.text.triton__0d12de:
[----:B------:R-:W-:-:S02]  /*0000*/  IMAD.MOV.U32 R1, RZ, RZ, c[0x0][0x28] ;  /* 0x00000a00ff017624 */ /* 0x000fc400078e00ff */
[----:B------:R-:W0:Y:S01]  /*0010*/  S2R R0, SR_TID.X ;  /* 0x0000000000007919 */ /* 0x000e220000002100 */
[----:B------:R-:W-:Y:S01]  /*0020*/  IMAD.MOV.U32 R10, RZ, RZ, 0x4 ;  /* 0x00000004ff0a7424 */ /* 0x000fe200078e00ff */
[----:B------:R-:W-:Y:S01]  /*0030*/  CS2R R8, SRZ ;  /* 0x0000000000087805 */ /* 0x000fe2000001ff00 */
[----:B------:R-:W-:Y:S01]  /*0040*/  ULDC.64 UR4, c[0x0][0x118] ;  /* 0x0000460000047ab9 */ /* 0x000fe20000000a00 */
[----:B------:R-:W1:Y:S01]  /*0050*/  S2R R5, SR_CTAID.X ;  /* 0x0000000000057919 */ /* 0x000e620000002500 */
[----:B0-----:R-:W-:Y:S01]  /*0060*/  LOP3.LUT R0, R0, 0x7f, RZ, 0xc0, !PT ;  /* 0x0000007f00007812 */ /* 0x001fe200078ec0ff */
[----:B-1----:R-:W-:-:S04]  /*0070*/  IMAD.SHL.U32 R3, R5, 0x100, RZ ;  /* 0x0000010005037824 */ /* 0x002fc800078e00ff */
[----:B------:R-:W-:-:S05]  /*0080*/  IMAD R3, R0, 0x2, R3 ;  /* 0x0000000200037824 */ /* 0x000fca00078e0203 */
[C---:B------:R-:W-:Y:S01]  /*0090*/  ISETP.GE.AND P0, PT, R3.reuse, c[0x0][0x170], PT ;  /* 0x00005c0003007a0c */ /* 0x040fe20003f06270 */
[----:B------:R-:W-:-:S12]  /*00a0*/  IMAD.WIDE R2, R3, R10, c[0x0][0x160] ;  /* 0x0000580003027625 */ /* 0x000fd800078e020a */
[----:B------:R0:W2:Y:S01]  /*00b0*/  @!P0 LDG.E.64 R8, [R2.64] ;  /* 0x0000000402088981 */ /* 0x0000a2000c1e1b00 */
[----:B------:R-:W-:-:S04]  /*00c0*/  PRMT R4, R0, 0x6540, R5 ;  /* 0x0000654000047816 */ /* 0x000fc80000000005 */
[----:B------:R-:W-:Y:S02]  /*00d0*/  SHF.R.S32.HI R5, RZ, 0x1f, R4 ;  /* 0x0000001fff057819 */ /* 0x000fe40000011404 */
[----:B------:R-:W-:Y:S02]  /*00e0*/  ISETP.GE.AND P0, PT, R4, c[0x0][0x170], PT ;  /* 0x00005c0004007a0c */ /* 0x000fe40003f06270 */
[----:B------:R-:W-:-:S04]  /*00f0*/  LEA.HI R5, R5, R4, RZ, 0x7 ;  /* 0x0000000405057211 */ /* 0x000fc800078f38ff */
[----:B------:R-:W-:Y:S02]  /*0100*/  LOP3.LUT R7, R5, 0xffffff80, RZ, 0xc0, !PT ;  /* 0xffffff8005077812 */ /* 0x000fe400078ec0ff */
[----:B------:R-:W-:-:S03]  /*0110*/  SHF.R.S32.HI R5, RZ, 0x7, R5 ;  /* 0x00000007ff057819 */ /* 0x000fc60000011405 */
[C---:B------:R-:W-:Y:S01]  /*0120*/  IMAD.IADD R6, R4.reuse, 0x1, -R7 ;  /* 0x0000000104067824 */ /* 0x040fe200078e0a07 */
[----:B------:R-:W-:-:S03]  /*0130*/  LOP3.LUT R4, R4, 0x80, RZ, 0xfc, !PT ;  /* 0x0000008004047812 */ /* 0x000fc600078efcff */
[----:B0-----:R-:W-:Y:S01]  /*0140*/  IMAD R2, R5, 0x750, R6 ;  /* 0x0000075005027824 */ /* 0x001fe200078e0206 */
[----:B------:R-:W-:-:S03]  /*0150*/  ISETP.GE.AND P1, PT, R4, c[0x0][0x170], PT ;  /* 0x00005c0004007a0c */ /* 0x000fc60003f26270 */
[----:B------:R-:W-:Y:S01]  /*0160*/  IMAD.WIDE R2, R2, R10, c[0x0][0x168] ;  /* 0x00005a0002027625 */ /* 0x000fe200078e020a */
[----:B--2---:R-:W-:Y:S04]  /*0170*/  STS.64 [R0.X8], R8 ;  /* 0x0000000800007388 */ /* 0x004fe80000008a00 */
[----:B------:R-:W-:Y:S06]  /*0180*/  BAR.SYNC 0x0 ;  /* 0x0000000000007b1d */ /* 0x000fec0000000000 */
[----:B------:R-:W0:Y:S04]  /*0190*/  LDS R11, [R0.X4] ;  /* 0x00000000000b7984 */ /* 0x000e280000004800 */
[----:B0-----:R0:W-:Y:S01]  /*01a0*/  @!P0 STG.E [R2.64], R11 ;  /* 0x0000000b02008986 */ /* 0x0011e2000c101904 */
[----:B------:R-:W-:Y:S05]  /*01b0*/  @P1 EXIT ;  /* 0x000000000000194d */ /* 0x000fea0003800000 */
[----:B------:R-:W1:Y:S01]  /*01c0*/  LDS R7, [R0.X4+0x200] ;  /* 0x0002000000077984 */ /* 0x000e620000004800 */
[----:B0-----:R-:W-:-:S04]  /*01d0*/  SHF.R.S32.HI R3, RZ, 0x1f, R4 ;  /* 0x0000001fff037819 */ /* 0x001fc80000011404 */
[----:B------:R-:W-:-:S04]  /*01e0*/  LEA.HI R3, R3, R4, RZ, 0x7 ;  /* 0x0000000403037211 */ /* 0x000fc800078f38ff */
[----:B------:R-:W-:Y:S02]  /*01f0*/  LOP3.LUT R5, R3, 0xffffff80, RZ, 0xc0, !PT ;  /* 0xffffff8003057812 */ /* 0x000fe400078ec0ff */
[----:B------:R-:W-:-:S03]  /*0200*/  SHF.R.S32.HI R3, RZ, 0x7, R3 ;  /* 0x00000007ff037819 */ /* 0x000fc60000011403 */
[----:B------:R-:W-:-:S04]  /*0210*/  IMAD.IADD R4, R4, 0x1, -R5 ;  /* 0x0000000104047824 */ /* 0x000fc800078e0a05 */
[----:B------:R-:W-:-:S04]  /*0220*/  IMAD R3, R3, 0x750, R4 ;  /* 0x0000075003037824 */ /* 0x000fc800078e0204 */
[----:B------:R-:W-:-:S05]  /*0230*/  IMAD.WIDE R2, R3, R10, c[0x0][0x168] ;  /* 0x00005a0003027625 */ /* 0x000fca00078e020a */
[----:B-1----:R-:W-:Y:S01]  /*0240*/  STG.E [R2.64], R7 ;  /* 0x0000000702007986 */ /* 0x002fe2000c101904 */
[----:B------:R-:W-:Y:S05]  /*0250*/  EXIT ;  /* 0x000000000000794d */ /* 0x000fea0003800000 */
.L_x_0:
[----:B------:R-:W-:-:S00]  /*0260*/  BRA `(.L_x_0) ;  /* 0xfffffff000007947 */ /* 0x000fc0000383ffff */
[----:B------:R-:W-:-:S00]  /*0270*/  NOP ;  /* 0x0000000000007918 */ /* 0x000fc00000000000 */
        /* <DEDUP_REMOVED lines=8> */
.L_x_1:


//--------------------- .nv.shared.triton__0d12de --------------------------
	.section	.nv.shared.triton__0d12de,"aw",@nobits
	.align	16
